	.headerflags	@"EF_CUDA_TEXMODE_UNIFIED EF_CUDA_64BIT_ADDRESS EF_CUDA_ACCELERATORS EF_CUDA_SM90 EF_CUDA_VIRTUAL_SM(EF_CUDA_SM90)"
	.elftype	@"ET_EXEC"


//--------------------- .nv.info                  --------------------------
	.section	.nv.info,"",@"SHT_CUDA_INFO"
	.align	4


	//----- nvinfo : EIATTR_REGCOUNT
	.align		4
        /*0000*/ 	.byte	0x04, 0x2f
        /*0002*/ 	.short	(.L_3 - .L_2)
	.align		4
.L_2:
        /*0004*/ 	.word	index@(triton_poi_fused__native_batch_norm_legit_no_training_add_relu_22)
        /*0008*/ 	.word	0x00000024


	//----- nvinfo : EIATTR_MIN_STACK_SIZE
	.align		4
.L_3:
        /*000c*/ 	.byte	0x04, 0x12
        /*000e*/ 	.short	(.L_5 - .L_4)
	.align		4
.L_4:
        /*0010*/ 	.word	index@(triton_poi_fused__native_batch_norm_legit_no_training_add_relu_22)
        /*0014*/ 	.word	0x00000000


	//----- nvinfo : EIATTR_FRAME_SIZE
	.align		4
.L_5:
        /*0018*/ 	.byte	0x04, 0x11
        /*001a*/ 	.short	(.L_7 - .L_6)
	.align		4
.L_6:
        /*001c*/ 	.word	index@(triton_poi_fused__native_batch_norm_legit_no_training_add_relu_22)
        /*0020*/ 	.word	0x00000000


	//----- nvinfo : EIATTR_MIN_STACK_SIZE
	.align		4
.L_7:
        /*0024*/ 	.byte	0x04, 0x12
        /*0026*/ 	.short	(.L_9 - .L_8)
	.align		4
.L_8:
        /*0028*/ 	.word	index@(triton_poi_fused__native_batch_norm_legit_no_training_add_relu_22)
        /*002c*/ 	.word	0x00000000
.L_9:


//--------------------- .nv.info.triton_poi_fused__native_batch_norm_legit_no_training_add_relu_22 --------------------------
	.section	.nv.info.triton_poi_fused__native_batch_norm_legit_no_training_add_relu_22,"",@"SHT_CUDA_INFO"
	.sectionflags	@""
	.align	4


	//----- nvinfo : EIATTR_CUDA_API_VERSION
	.align		4
        /*0000*/ 	.byte	0x04, 0x37
        /*0002*/ 	.short	(.L_11 - .L_10)
.L_10:
        /*0004*/ 	.word	0x0000007c


	//----- nvinfo : EIATTR_KPARAM_INFO
	.align		4
.L_11:
        /*0008*/ 	.byte	0x04, 0x17
        /*000a*/ 	.short	(.L_13 - .L_12)
.L_12:
        /*000c*/ 	.word	0x00000000
        /*0010*/ 	.short	0x0007
        /*0012*/ 	.short	0x0038
        /*0014*/ 	.byte	0x00, 0xf0, 0x11, 0x00


	//----- nvinfo : EIATTR_KPARAM_INFO
	.align		4
.L_13:
        /*0018*/ 	.byte	0x04, 0x17
        /*001a*/ 	.short	(.L_15 - .L_14)
.L_14:
        /*001c*/ 	.word	0x00000000
        /*0020*/ 	.short	0x0006
        /*0022*/ 	.short	0x0030
        /*0024*/ 	.byte	0x00, 0xf4, 0x21, 0x00


	//----- nvinfo : EIATTR_KPARAM_INFO
	.align		4
.L_15:
        /*0028*/ 	.byte	0x04, 0x17
        /*002a*/ 	.short	(.L_17 - .L_16)
.L_16:
        /*002c*/ 	.word	0x00000000
        /*0030*/ 	.short	0x0005
        /*0032*/ 	.short	0x0028
        /*0034*/ 	.byte	0x00, 0xf4, 0x21, 0x00


	//----- nvinfo : EIATTR_KPARAM_INFO
	.align		4
.L_17:
        /*0038*/ 	.byte	0x04, 0x17
        /*003a*/ 	.short	(.L_19 - .L_18)
.L_18:
        /*003c*/ 	.word	0x00000000
        /*0040*/ 	.short	0x0004
        /*0042*/ 	.short	0x0020
        /*0044*/ 	.byte	0x00, 0xf4, 0x21, 0x00


	//----- nvinfo : EIATTR_KPARAM_INFO
	.align		4
.L_19:
        /*0048*/ 	.byte	0x04, 0x17
        /*004a*/ 	.short	(.L_21 - .L_20)
.L_20:
        /*004c*/ 	.word	0x00000000
        /*0050*/ 	.short	0x0003
        /*0052*/ 	.short	0x0018
        /*0054*/ 	.byte	0x00, 0xf4, 0x21, 0x00


	//----- nvinfo : EIATTR_KPARAM_INFO
	.align		4
.L_21:
        /*0058*/ 	.byte	0x04, 0x17
        /*005a*/ 	.short	(.L_23 - .L_22)
.L_22:
        /*005c*/ 	.word	0x00000000
        /*0060*/ 	.short	0x0002
        /*0062*/ 	.short	0x0010
        /*0064*/ 	.byte	0x00, 0xf4, 0x21, 0x00


	//----- nvinfo : EIATTR_KPARAM_INFO
	.align		4
.L_23:
        /*0068*/ 	.byte	0x04, 0x17
        /*006a*/ 	.short	(.L_25 - .L_24)
.L_24:
        /*006c*/ 	.word	0x00000000
        /*0070*/ 	.short	0x0001
        /*0072*/ 	.short	0x0008
        /*0074*/ 	.byte	0x00, 0xf4, 0x21, 0x00


	//----- nvinfo : EIATTR_KPARAM_INFO
	.align		4
.L_25:
        /*0078*/ 	.byte	0x04, 0x17
        /*007a*/ 	.short	(.L_27 - .L_26)
.L_26:
        /*007c*/ 	.word	0x00000000
        /*0080*/ 	.short	0x0000
        /*0082*/ 	.short	0x0000
        /*0084*/ 	.byte	0x00, 0xf4, 0x21, 0x00


	//----- nvinfo : EIATTR_SPARSE_MMA_MASK
	.align		4
.L_27:
        /*0088*/ 	.byte	0x03, 0x50
        /*008a*/ 	.short	0x0000


	//----- nvinfo : EIATTR_MAXREG_COUNT
	.align		4
        /*008c*/ 	.byte	0x03, 0x1b
        /*008e*/ 	.short	0x00ff


	//----- nvinfo : EIATTR_EXIT_INSTR_OFFSETS
	.align		4
        /*0090*/ 	.byte	0x04, 0x1c
        /*0092*/ 	.short	(.L_29 - .L_28)


	//   ....[0]....
.L_28:
        /*0094*/ 	.word	0x00000b10


	//----- nvinfo : EIATTR_REQNTID
	.align		4
.L_29:
        /*0098*/ 	.byte	0x04, 0x10
        /*009a*/ 	.short	(.L_31 - .L_30)
.L_30:
        /*009c*/ 	.word	0x00000080
        /*00a0*/ 	.word	0x00000001
        /*00a4*/ 	.word	0x00000001


	//----- nvinfo : EIATTR_CBANK_PARAM_SIZE
	.align		4
.L_31:
        /*00a8*/ 	.byte	0x03, 0x19
        /*00aa*/ 	.short	0x003c


	//----- nvinfo : EIATTR_PARAM_CBANK
	.align		4
        /*00ac*/ 	.byte	0x04, 0x0a
        /*00ae*/ 	.short	(.L_33 - .L_32)
	.align		4
.L_32:
        /*00b0*/ 	.word	index@(.nv.constant0.triton_poi_fused__native_batch_norm_legit_no_training_add_relu_22)
        /*00b4*/ 	.short	0x0210
        /*00b6*/ 	.short	0x003c


	//----- nvinfo : EIATTR_SW_WAR
	.align		4
.L_33:
        /*00b8*/ 	.byte	0x04, 0x36
        /*00ba*/ 	.short	(.L_35 - .L_34)
.L_34:
        /*00bc*/ 	.word	0x00000008
.L_35:


//--------------------- .nv.callgraph             --------------------------
	.section	.nv.callgraph,"",@"SHT_CUDA_CALLGRAPH"
	.align	4
	.sectionentsize	8
	.align		4
        /*0000*/ 	.word	0x00000000
	.align		4
        /*0004*/ 	.word	0xffffffff
	.align		4
        /*0008*/ 	.word	0x00000000
	.align		4
        /*000c*/ 	.word	0xfffffffe
	.align		4
        /*0010*/ 	.word	0x00000000
	.align		4
        /*0014*/ 	.word	0xfffffffd
	.align		4
        /*0018*/ 	.word	0x00000000
	.align		4
        /*001c*/ 	.word	0xfffffffc


//--------------------- .nv.constant4             --------------------------
	.section	.nv.constant4,"a",@progbits
	.align	8
	.align		8
.nv.constant4:
        /*0000*/ 	.dword	_$_str
	.align		8
        /*0008*/ 	.dword	_$_str_$_2


//--------------------- .text.triton_poi_fused__native_batch_norm_legit_no_training_add_relu_22 --------------------------
	.section	.text.triton_poi_fused__native_batch_norm_legit_no_training_add_relu_22,"ax",@progbits
	.align	128
        .global         triton_poi_fused__native_batch_norm_legit_no_training_add_relu_22
        .type           triton_poi_fused__native_batch_norm_legit_no_training_add_relu_22,@function
        .size           triton_poi_fused__native_batch_norm_legit_no_training_add_relu_22,(.L_x_1 - triton_poi_fused__native_batch_norm_legit_no_training_add_relu_22)
        .other          triton_poi_fused__native_batch_norm_legit_no_training_add_relu_22,@"STO_CUDA_ENTRY STV_DEFAULT"
triton_poi_fused__native_batch_norm_legit_no_training_add_relu_22:
.text.triton_poi_fused__native_batch_norm_legit_no_training_add_relu_22:
[----:B------:R-:W-:Y:S01]  /*0000*/  LDC R1, c[0x0][0x28] ;  /* 0x00000a00ff017b82 */ /* 0x000fe20000000800 */
[----:B------:R-:W1:Y:S07]  /*0010*/  S2R R0, SR_TID.X ;  /* 0x0000000000007919 */ /* 0x000e6e0000002100 */
[----:B------:R-:W2:Y:S01]  /*0020*/  LDC.64 R24, c[0x0][0x218] ;  /* 0x00008600ff187b82 */ /* 0x000ea20000000a00 */
[----:B------:R-:W-:Y:S01]  /*0030*/  ULDC.64 UR4, c[0x0][0x208] ;  /* 0x0000820000047ab9 */ /* 0x000fe20000000a00 */
[----:B------:R-:W3:Y:S06]  /*0040*/  S2R R3, SR_CTAID.X ;  /* 0x0000000000037919 */ /* 0x000eec0000002500 */
[----:B------:R-:W4:Y:S01]  /*0050*/  LDC.64 R20, c[0x0][0x210] ;  /* 0x00008400ff147b82 */ /* 0x000f220000000a00 */
[----:B-1----:R-:W-:-:S04]  /*0060*/  SHF.L.U32 R0, R0, 0x2, RZ ;  /* 0x0000000200007819 */ /* 0x002fc800000006ff */
[----:B------:R-:W-:Y:S02]  /*0070*/  LOP3.LUT R0, R0, 0x1fc, RZ, 0xc0, !PT ;  /* 0x000001fc00007812 */ /* 0x000fe400078ec0ff */
[----:B---3--:R-:W-:Y:S02]  /*0080*/  SHF.R.S32.HI R12, RZ, 0x15, R3 ;  /* 0x00000015ff0c7819 */ /* 0x008fe40000011403 */
[----:B------:R-:W-:Y:S02]  /*0090*/  LEA R0, R3, R0, 0xa ;  /* 0x0000000003007211 */ /* 0x000fe400078e50ff */
[----:B------:R-:W-:Y:S02]  /*00a0*/  SGXT R12, R12, 0x1 ;  /* 0x000000010c0c781a */ /* 0x000fe40000000200 */
[----:B------:R-:W-:Y:S01]  /*00b0*/  IADD3 R31, R0, 0x200, RZ ;  /* 0x00000200001f7810 */ /* 0x000fe20007ffe0ff */
[----:B----4-:R-:W-:Y:S01]  /*00c0*/  IMAD.WIDE R20, R0, 0x4, R20 ;  /* 0x0000000400147825 */ /* 0x010fe200078e0214 */
[----:B------:R-:W-:-:S04]  /*00d0*/  LEA.HI R2, R12, R0, RZ, 0xb ;  /* 0x000000000c027211 */ /* 0x000fc800078f58ff */
[----:B------:R-:W-:Y:S01]  /*00e0*/  LOP3.LUT R3, R2, 0xfffff800, RZ, 0xc0, !PT ;  /* 0xfffff80002037812 */ /* 0x000fe200078ec0ff */
[----:B------:R-:W3:Y:S03]  /*00f0*/  LDG.E.128 R4, desc[UR4][R20.64] ;  /* 0x0000000414047981 */ /* 0x000ee6000c1e1d00 */
[----:B------:R-:W-:Y:S02]  /*0100*/  IADD3 R28, R0, -R3, RZ ;  /* 0x80000003001c7210 */ /* 0x000fe40007ffe0ff */
[----:B------:R-:W1:Y:S01]  /*0110*/  LDC.64 R2, c[0x0][0x220] ;  /* 0x00008800ff027b82 */ /* 0x000e620000000a00 */
[----:B------:R-:W-:Y:S02]  /*0120*/  LEA.HI R12, R12, R31, RZ, 0xb ;  /* 0x0000001f0c0c7211 */ /* 0x000fe400078f58ff */
[----:B--2---:R-:W-:Y:S02]  /*0130*/  IMAD.WIDE R8, R28, 0x4, R24 ;  /* 0x000000041c087825 */ /* 0x004fe400078e0218 */
[----:B------:R-:W-:Y:S01]  /*0140*/  LOP3.LUT R14, R12, 0xfffff800, RZ, 0xc0, !PT ;  /* 0xfffff8000c0e7812 */ /* 0x000fe200078ec0ff */
[----:B------:R-:W2:Y:S03]  /*0150*/  LDG.E.128 R20, desc[UR4][R20.64+0x800] ;  /* 0x0008000414147981 */ /* 0x000ea6000c1e1d00 */
[----:B------:R-:W-:Y:S01]  /*0160*/  IADD3 R31, R31, -R14, RZ ;  /* 0x8000000e1f1f7210 */ /* 0x000fe20007ffe0ff */
[----:B------:R-:W3:Y:S01]  /*0170*/  LDG.E.EL.128 R8, desc[UR4][R8.64] ;  /* 0x0000000408087981 */ /* 0x000ee2000c2e1d00 */
[----:B-1----:R-:W-:-:S04]  /*0180*/  IMAD.WIDE R12, R28, 0x4, R2 ;  /* 0x000000041c0c7825 */ /* 0x002fc800078e0202 */
[C---:B------:R-:W-:Y:S02]  /*0190*/  IMAD.WIDE R18, R31.reuse, 0x4, R2 ;  /* 0x000000041f127825 */ /* 0x040fe400078e0202 */
[----:B------:R-:W4:Y:S04]  /*01a0*/  LDG.E.EL.128 R12, desc[UR4][R12.64] ;  /* 0x000000040c0c7981 */ /* 0x000f28000c2e1d00 */
[----:B------:R-:W5:Y:S01]  /*01b0*/  LDG.E.EL.128 R16, desc[UR4][R18.64] ;  /* 0x0000000412107981 */ /* 0x000f62000c2e1d00 */
[----:B------:R-:W-:-:S06]  /*01c0*/  IMAD.WIDE R24, R31, 0x4, R24 ;  /* 0x000000041f187825 */ /* 0x000fcc00078e0218 */
[----:B------:R-:W2:Y:S01]  /*01d0*/  LDG.E.EL.128 R24, desc[UR4][R24.64] ;  /* 0x0000000418187981 */ /* 0x000ea2000c2e1d00 */
[----:B------:R-:W-:Y:S01]  /*01e0*/  HFMA2.MMA R29, -RZ, RZ, 1.625, 0 ;  /* 0x3e800000ff1d7435 */ /* 0x000fe200000001ff */
[----:B---3--:R-:W-:Y:S01]  /*01f0*/  FADD R2, R7, -R11 ;  /* 0x8000000b07027221 */ /* 0x008fe20000000000 */
[----:B----4-:R-:W-:Y:S01]  /*0200*/  FADD R7, R12, 9.9999997473787516356e-06 ;  /* 0x3727c5ac0c077421 */ /* 0x010fe20000000000 */
[----:B-----5:R-:W-:-:S05]  /*0210*/  FADD R11, R16, 9.9999997473787516356e-06 ;  /* 0x3727c5ac100b7421 */ /* 0x020fca0000000000 */
[----:B------:R-:W1:Y:S01]  /*0220*/  MUFU.SQRT R7, R7 ;  /* 0x0000000700077308 */ /* 0x000e620000002000 */
[----:B------:R-:W-:Y:S01]  /*0230*/  FADD R17, R17, 9.9999997473787516356e-06 ;  /* 0x3727c5ac11117421 */ /* 0x000fe20000000000 */
[----:B------:R-:W-:-:S06]  /*0240*/  FADD R19, R19, 9.9999997473787516356e-06 ;  /* 0x3727c5ac13137421 */ /* 0x000fcc0000000000 */
[----:B------:R-:W3:Y:S01]  /*0250*/  MUFU.SQRT R11, R11 ;  /* 0x0000000b000b7308 */ /* 0x000ee20000002000 */
[----:B------:R-:W-:Y:S01]  /*0260*/  FADD R18, R18, 9.9999997473787516356e-06 ;  /* 0x3727c5ac12127421 */ /* 0x000fe20000000000 */
[----:B------:R-:W-:Y:S01]  /*0270*/  FADD R12, R5, -R9 ;  /* 0x80000009050c7221 */ /* 0x000fe20000000000 */
[----:B------:R-:W-:Y:S01]  /*0280*/  FADD R3, R6, -R10 ;  /* 0x8000000a06037221 */ /* 0x000fe20000000000 */
[----:B-1----:R-:W-:-:S04]  /*0290*/  FSETP.GT.AND P1, PT, R7, 8.50705917302346158658e+37, PT ;  /* 0x7e8000000700780b */ /* 0x002fc80003f24000 */
[----:B------:R-:W1:Y:S01]  /*02a0*/  MUFU.SQRT R16, R17 ;  /* 0x0000001100107308 */ /* 0x000e620000002000 */
[----:B------:R-:W-:-:S07]  /*02b0*/  FSETP.GEU.AND P6, PT, R7, 1.175494350822287508e-38, PT ;  /* 0x008000000700780b */ /* 0x000fce0003fce000 */
[----:B------:R-:W4:Y:S01]  /*02c0*/  MUFU.SQRT R5, R19 ;  /* 0x0000001300057308 */ /* 0x000f220000002000 */
[----:B---3--:R-:W-:-:S07]  /*02d0*/  FSETP.GT.AND P5, PT, R11, 8.50705917302346158658e+37, PT ;  /* 0x7e8000000b00780b */ /* 0x008fce0003fa4000 */
[----:B------:R-:W3:Y:S01]  /*02e0*/  MUFU.SQRT R6, R18 ;  /* 0x0000001200067308 */ /* 0x000ee20000002000 */
[----:B------:R-:W-:Y:S01]  /*02f0*/  FSETP.GEU.AND P4, PT, R11, 1.175494350822287508e-38, PT ;  /* 0x008000000b00780b */ /* 0x000fe20003f8e000 */
[----:B------:R-:W-:Y:S01]  /*0300*/  @P1 FMUL R7, R7, 0.25 ;  /* 0x3e80000007071820 */ /* 0x000fe20000400000 */
[----:B------:R-:W-:Y:S02]  /*0310*/  FSEL R33, R29, 1, P1 ;  /* 0x3f8000001d217808 */ /* 0x000fe40000800000 */
[----:B-1----:R-:W-:Y:S01]  /*0320*/  FSETP.GT.AND P0, PT, R16, 8.50705917302346158658e+37, PT ;  /* 0x7e8000001000780b */ /* 0x002fe20003f04000 */
[----:B------:R-:W-:Y:S02]  /*0330*/  @!P6 FMUL R7, R7, 16777216 ;  /* 0x4b8000000707e820 */ /* 0x000fe40000400000 */
[----:B------:R-:W-:Y:S01]  /*0340*/  @!P6 FMUL R33, R33, 16777216 ;  /* 0x4b8000002121e820 */ /* 0x000fe20000400000 */
[----:B----4-:R-:W-:Y:S01]  /*0350*/  FSETP.GT.AND P6, PT, R5, 8.50705917302346158658e+37, PT ;  /* 0x7e8000000500780b */ /* 0x010fe20003fc4000 */
[----:B------:R-:W-:Y:S01]  /*0360*/  FADD R30, R4, -R8 ;  /* 0x80000008041e7221 */ /* 0x000fe20000000000 */
[----:B------:R-:W-:Y:S01]  /*0370*/  @P5 FMUL R11, R11, 0.25 ;  /* 0x3e8000000b0b5820 */ /* 0x000fe20000400000 */
[----:B------:R-:W-:Y:S01]  /*0380*/  FSEL R4, R29, 1, P5 ;  /* 0x3f8000001d047808 */ /* 0x000fe20002800000 */
[----:B--2---:R-:W-:Y:S01]  /*0390*/  FADD R25, R21, -R25 ;  /* 0x8000001915197221 */ /* 0x004fe20000000000 */
[----:B------:R-:W-:Y:S01]  /*03a0*/  FSETP.GEU.AND P3, PT, R16, 1.175494350822287508e-38, PT ;  /* 0x008000001000780b */ /* 0x000fe20003f6e000 */
[----:B------:R-:W-:Y:S01]  /*03b0*/  FADD R24, R20, -R24 ;  /* 0x8000001814187221 */ /* 0x000fe20000000000 */
[C---:B---3--:R-:W-:Y:S01]  /*03c0*/  FSETP.GT.AND P2, PT, R6.reuse, 8.50705917302346158658e+37, PT ;  /* 0x7e8000000600780b */ /* 0x048fe20003f44000 */
[----:B------:R-:W-:Y:S01]  /*03d0*/  @!P4 FMUL R11, R11, 16777216 ;  /* 0x4b8000000b0bc820 */ /* 0x000fe20000400000 */
[C---:B------:R-:W-:Y:S01]  /*03e0*/  FSETP.GEU.AND P5, PT, R5.reuse, 1.175494350822287508e-38, PT ;  /* 0x008000000500780b */ /* 0x040fe20003fae000 */
[----:B------:R-:W1:Y:S01]  /*03f0*/  LDC.64 R18, c[0x0][0x228] ;  /* 0x00008a00ff127b82 */ /* 0x000e620000000a00 */
[----:B------:R-:W-:Y:S01]  /*0400*/  FSETP.GEU.AND P1, PT, R6, 1.175494350822287508e-38, PT ;  /* 0x008000000600780b */ /* 0x000fe20003f2e000 */
[----:B------:R-:W2:Y:S01]  /*0410*/  MUFU.RCP R8, R7 ;  /* 0x0000000700087308 */ /* 0x000ea20000001000 */
[----:B------:R-:W-:Y:S01]  /*0420*/  @P0 FMUL R16, R16, 0.25 ;  /* 0x3e80000010100820 */ /* 0x000fe20000400000 */
[----:B------:R-:W-:-:S04]  /*0430*/  @P6 FMUL R5, R5, 0.25 ;  /* 0x3e80000005056820 */ /* 0x000fc80000400000 */
[----:B------:R-:W3:Y:S02]  /*0440*/  LDC.64 R20, c[0x0][0x230] ;  /* 0x00008c00ff147b82 */ /* 0x000ee40000000a00 */
[----:B------:R-:W4:Y:S01]  /*0450*/  MUFU.RCP R11, R11 ;  /* 0x0000000b000b7308 */ /* 0x000f220000001000 */
[----:B------:R-:W-:Y:S01]  /*0460*/  @P2 FMUL R6, R6, 0.25 ;  /* 0x3e80000006062820 */ /* 0x000fe20000400000 */
[----:B------:R-:W-:Y:S01]  /*0470*/  @!P3 FMUL R16, R16, 16777216 ;  /* 0x4b8000001010b820 */ /* 0x000fe20000400000 */
[----:B------:R-:W-:Y:S02]  /*0480*/  @!P5 FMUL R5, R5, 16777216 ;  /* 0x4b8000000505d820 */ /* 0x000fe40000400000 */
[----:B------:R-:W-:Y:S01]  /*0490*/  @!P1 FMUL R6, R6, 16777216 ;  /* 0x4b80000006069820 */ /* 0x000fe20000400000 */
[----:B------:R-:W-:Y:S02]  /*04a0*/  @!P4 FMUL R4, R4, 16777216 ;  /* 0x4b8000000404c820 */ /* 0x000fe40000400000 */
[----:B------:R-:W5:Y:S01]  /*04b0*/  MUFU.RCP R16, R16 ;  /* 0x0000001000107308 */ /* 0x000f620000001000 */
[----:B--2---:R-:W-:Y:S01]  /*04c0*/  FMUL R33, R8, R33 ;  /* 0x0000002108217220 */ /* 0x004fe20000400000 */
[----:B------:R-:W-:-:S06]  /*04d0*/  FSEL R9, R29, 1, P0 ;  /* 0x3f8000001d097808 */ /* 0x000fcc0000000000 */
[----:B------:R-:W2:Y:S01]  /*04e0*/  MUFU.RCP R7, R6 ;  /* 0x0000000600077308 */ /* 0x000ea20000001000 */
[----:B----4-:R-:W-:Y:S01]  /*04f0*/  FMUL R11, R11, R4 ;  /* 0x000000040b0b7220 */ /* 0x010fe20000400000 */
[----:B------:R-:W-:-:S06]  /*0500*/  FSEL R4, R29, 1, P2 ;  /* 0x3f8000001d047808 */ /* 0x000fcc0001000000 */
[----:B------:R-:W4:Y:S01]  /*0510*/  MUFU.RCP R5, R5 ;  /* 0x0000000500057308 */ /* 0x000f220000001000 */
[----:B------:R-:W-:Y:S01]  /*0520*/  FSEL R8, R29, 1, P6 ;  /* 0x3f8000001d087808 */ /* 0x000fe20003000000 */
[----:B------:R-:W-:Y:S01]  /*0530*/  @!P3 FMUL R9, R9, 16777216 ;  /* 0x4b8000000909b820 */ /* 0x000fe20000400000 */
[----:B------:R-:W-:-:S03]  /*0540*/  @!P1 FMUL R4, R4, 16777216 ;  /* 0x4b80000004049820 */ /* 0x000fc60000400000 */
[----:B------:R-:W-:Y:S01]  /*0550*/  @!P5 FMUL R8, R8, 16777216 ;  /* 0x4b8000000808d820 */ /* 0x000fe20000400000 */
[----:B-----5:R-:W-:Y:S01]  /*0560*/  FMUL R16, R16, R9 ;  /* 0x0000000910107220 */ /* 0x020fe20000400000 */
[----:B--2---:R-:W-:Y:S01]  /*0570*/  FMUL R7, R7, R4 ;  /* 0x0000000407077220 */ /* 0x004fe20000400000 */
[----:B------:R-:W-:Y:S01]  /*0580*/  FADD R23, R23, -R27 ;  /* 0x8000001b17177221 */ /* 0x000fe20000000000 */
[----:B------:R-:W-:Y:S01]  /*0590*/  FADD R22, R22, -R26 ;  /* 0x8000001a16167221 */ /* 0x000fe20000000000 */
[----:B----4-:R-:W-:Y:S01]  /*05a0*/  FMUL R6, R5, R8 ;  /* 0x0000000805067220 */ /* 0x010fe20000400000 */
[----:B-1----:R-:W-:-:S04]  /*05b0*/  IMAD.WIDE R4, R31, 0x4, R18 ;  /* 0x000000041f047825 */ /* 0x002fc800078e0212 */
[----:B---3--:R-:W-:-:S04]  /*05c0*/  IMAD.WIDE R8, R31, 0x4, R20 ;  /* 0x000000041f087825 */ /* 0x008fc800078e0214 */
[----:B------:R-:W-:Y:S01]  /*05d0*/  FMUL R27, R11, R24 ;  /* 0x000000180b1b7220 */ /* 0x000fe20000400000 */
[----:B------:R-:W-:Y:S01]  /*05e0*/  FMUL R26, R16, R25 ;  /* 0x00000019101a7220 */ /* 0x000fe20000400000 */
[----:B------:R-:W-:Y:S01]  /*05f0*/  FMUL R25, R7, R22 ;  /* 0x0000001607197220 */ /* 0x000fe20000400000 */
[----:B------:R-:W-:Y:S02]  /*0600*/  FMUL R24, R6, R23 ;  /* 0x0000001706187220 */ /* 0x000fe40000400000 */
[----:B------:R-:W2:Y:S04]  /*0610*/  LDG.E.EL.128 R4, desc[UR4][R4.64] ;  /* 0x0000000404047981 */ /* 0x000ea8000c2e1d00 */
[----:B------:R-:W2:Y:S01]  /*0620*/  LDG.E.EL.128 R8, desc[UR4][R8.64] ;  /* 0x0000000408087981 */ /* 0x000ea2000c2e1d00 */
[----:B------:R-:W-:-:S04]  /*0630*/  IMAD.WIDE R18, R28, 0x4, R18 ;  /* 0x000000041c127825 */ /* 0x000fc800078e0212 */
[----:B------:R-:W-:Y:S02]  /*0640*/  IMAD.WIDE R20, R28, 0x4, R20 ;  /* 0x000000041c147825 */ /* 0x000fe400078e0214 */
[----:B------:R-:W3:Y:S04]  /*0650*/  LDG.E.EL.128 R16, desc[UR4][R18.64] ;  /* 0x0000000412107981 */ /* 0x000ee8000c2e1d00 */
[----:B------:R-:W3:Y:S01]  /*0660*/  LDG.E.EL.128 R20, desc[UR4][R20.64] ;  /* 0x0000000414147981 */ /* 0x000ee2000c2e1d00 */
[----:B------:R-:W-:Y:S01]  /*0670*/  FADD R13, R13, 9.9999997473787516356e-06 ;  /* 0x3727c5ac0d0d7421 */ /* 0x000fe20000000000 */
[----:B------:R-:W-:Y:S01]  /*0680*/  FADD R15, R15, 9.9999997473787516356e-06 ;  /* 0x3727c5ac0f0f7421 */ /* 0x000fe20000000000 */
[----:B------:R-:W-:Y:S01]  /*0690*/  FADD R14, R14, 9.9999997473787516356e-06 ;  /* 0x3727c5ac0e0e7421 */ /* 0x000fe20000000000 */
[----:B------:R-:W-:Y:S01]  /*06a0*/  FMUL R31, R33, R30 ;  /* 0x0000001e211f7220 */ /* 0x000fe20000400000 */
[----:B--2---:R-:W-:-:S02]  /*06b0*/  FFMA R25, R6, R25, R10 ;  /* 0x0000001906197223 */ /* 0x004fc4000000000a */
[----:B------:R-:W1:Y:S01]  /*06c0*/  MUFU.SQRT R6, R13 ;  /* 0x0000000d00067308 */ /* 0x000e620000002000 */
[----:B------:R-:W-:Y:S01]  /*06d0*/  FFMA R26, R5, R26, R9 ;  /* 0x0000001a051a7223 */ /* 0x000fe20000000009 */
[----:B------:R-:W-:-:S06]  /*06e0*/  FFMA R24, R7, R24, R11 ;  /* 0x0000001807187223 */ /* 0x000fcc000000000b */
[----:B------:R-:W2:Y:S08]  /*06f0*/  MUFU.SQRT R9, R15 ;  /* 0x0000000f00097308 */ /* 0x000eb00000002000 */
[----:B------:R-:W4:Y:S01]  /*0700*/  MUFU.SQRT R7, R14 ;  /* 0x0000000e00077308 */ /* 0x000f220000002000 */
[C---:B-1----:R-:W-:Y:S02]  /*0710*/  FSETP.GT.AND P0, PT, R6.reuse, 8.50705917302346158658e+37, PT ;  /* 0x7e8000000600780b */ /* 0x042fe40003f04000 */
[----:B------:R-:W-:Y:S01]  /*0720*/  FSETP.GEU.AND P3, PT, R6, 1.175494350822287508e-38, PT ;  /* 0x008000000600780b */ /* 0x000fe20003f6e000 */
[----:B------:R-:W-:-:S02]  /*0730*/  FFMA R27, R4, R27, R8 ;  /* 0x0000001b041b7223 */ /* 0x000fc40000000008 */
[----:B------:R-:W1:Y:S01]  /*0740*/  LDC.64 R4, c[0x0][0x238] ;  /* 0x00008e00ff047b82 */ /* 0x000e620000000a00 */
[C---:B--2---:R-:W-:Y:S02]  /*0750*/  FSETP.GT.AND P2, PT, R9.reuse, 8.50705917302346158658e+37, PT ;  /* 0x7e8000000900780b */ /* 0x044fe40003f44000 */
[----:B------:R-:W-:Y:S02]  /*0760*/  FSETP.GEU.AND P5, PT, R9, 1.175494350822287508e-38, PT ;  /* 0x008000000900780b */ /* 0x000fe40003fae000 */
[----:B----4-:R-:W-:-:S03]  /*0770*/  FSETP.GT.AND P1, PT, R7, 8.50705917302346158658e+37, PT ;  /* 0x7e8000000700780b */ /* 0x010fc60003f24000 */
[----:B------:R-:W-:Y:S01]  /*0780*/  @P0 FMUL R6, R6, 0.25 ;  /* 0x3e80000006060820 */ /* 0x000fe20000400000 */
[----:B------:R-:W-:-:S03]  /*0790*/  FSETP.GEU.AND P4, PT, R7, 1.175494350822287508e-38, PT ;  /* 0x008000000700780b */ /* 0x000fc60003f8e000 */
[----:B------:R-:W-:Y:S02]  /*07a0*/  @!P3 FMUL R6, R6, 16777216 ;  /* 0x4b8000000606b820 */ /* 0x000fe40000400000 */
[----:B------:R-:W-:Y:S02]  /*07b0*/  @P2 FMUL R9, R9, 0.25 ;  /* 0x3e80000009092820 */ /* 0x000fe40000400000 */
[----:B------:R-:W2:Y:S02]  /*07c0*/  MUFU.RCP R13, R6 ;  /* 0x00000006000d7308 */ /* 0x000ea40000001000 */
[----:B------:R-:W-:Y:S01]  /*07d0*/  @!P5 FMUL R9, R9, 16777216 ;  /* 0x4b8000000909d820 */ /* 0x000fe20000400000 */
[----:B------:R-:W-:Y:S01]  /*07e0*/  @P1 FMUL R7, R7, 0.25 ;  /* 0x3e80000007071820 */ /* 0x000fe20000400000 */
[----:B------:R-:W-:-:S03]  /*07f0*/  FSEL R10, R29, 1, P0 ;  /* 0x3f8000001d0a7808 */ /* 0x000fc60000000000 */
[----:B------:R-:W-:Y:S01]  /*0800*/  @!P4 FMUL R7, R7, 16777216 ;  /* 0x4b8000000707c820 */ /* 0x000fe20000400000 */
[----:B------:R-:W4:Y:S01]  /*0810*/  MUFU.RCP R9, R9 ;  /* 0x0000000900097308 */ /* 0x000f220000001000 */
[----:B------:R-:W-:Y:S01]  /*0820*/  @!P3 FMUL R10, R10, 16777216 ;  /* 0x4b8000000a0ab820 */ /* 0x000fe20000400000 */
[----:B-1----:R-:W-:Y:S01]  /*0830*/  IMAD.WIDE R14, R0, 0x4, R4 ;  /* 0x00000004000e7825 */ /* 0x002fe200078e0204 */
[----:B------:R-:W-:-:S05]  /*0840*/  FSEL R11, R29, 1, P1 ;  /* 0x3f8000001d0b7808 */ /* 0x000fca0000800000 */
[----:B------:R1:W5:Y:S01]  /*0850*/  MUFU.RCP R8, R7 ;  /* 0x0000000700087308 */ /* 0x0003620000001000 */
[----:B--2---:R-:W-:Y:S01]  /*0860*/  FMUL R13, R13, R10 ;  /* 0x0000000a0d0d7220 */ /* 0x004fe20000400000 */
[----:B------:R-:W-:Y:S01]  /*0870*/  FSEL R10, R29, 1, P2 ;  /* 0x3f8000001d0a7808 */ /* 0x000fe20001000000 */
[----:B------:R-:W-:-:S04]  /*0880*/  @!P4 FMUL R11, R11, 16777216 ;  /* 0x4b8000000b0bc820 */ /* 0x000fc80000400000 */
[----:B------:R-:W-:Y:S01]  /*0890*/  @!P5 FMUL R10, R10, 16777216 ;  /* 0x4b8000000a0ad820 */ /* 0x000fe20000400000 */
[----:B-1----:R-:W2:Y:S01]  /*08a0*/  LDG.E.128 R4, desc[UR4][R14.64] ;  /* 0x000000040e047981 */ /* 0x002ea2000c1e1d00 */
[----:B---3--:R-:W-:Y:S02]  /*08b0*/  FFMA R31, R16, R31, R20 ;  /* 0x0000001f101f7223 */ /* 0x008fe40000000014 */
[----:B----4-:R-:W-:Y:S01]  /*08c0*/  FMUL R29, R9, R10 ;  /* 0x0000000a091d7220 */ /* 0x010fe20000400000 */
[----:B-----5:R-:W-:Y:S02]  /*08d0*/  FMUL R16, R8, R11 ;  /* 0x0000000b08107220 */ /* 0x020fe40000400000 */
[----:B------:R-:W3:Y:S01]  /*08e0*/  LDG.E.128 R8, desc[UR4][R14.64+0x800] ;  /* 0x000800040e087981 */ /* 0x000ee2000c1e1d00 */
[----:B------:R-:W-:Y:S02]  /*08f0*/  FMUL R20, R13, R12 ;  /* 0x0000000c0d147220 */ /* 0x000fe40000400000 */
[----:B------:R-:W1:Y:S01]  /*0900*/  LDC.64 R12, c[0x0][0x240] ;  /* 0x00009000ff0c7b82 */ /* 0x000e620000000a00 */
[----:B------:R-:W-:Y:S01]  /*0910*/  FMUL R2, R29, R2 ;  /* 0x000000021d027220 */ /* 0x000fe20000400000 */
[----:B------:R-:W-:Y:S01]  /*0920*/  FMUL R3, R16, R3 ;  /* 0x0000000310037220 */ /* 0x000fe20000400000 */
[----:B------:R-:W-:-:S02]  /*0930*/  FFMA R20, R17, R20, R21 ;  /* 0x0000001411147223 */ /* 0x000fc40000000015 */
[----:B------:R-:W-:Y:S01]  /*0940*/  FFMA R2, R19, R2, R23 ;  /* 0x0000000213027223 */ /* 0x000fe20000000017 */
[----:B------:R-:W-:Y:S01]  /*0950*/  FFMA R3, R18, R3, R22 ;  /* 0x0000000312037223 */ /* 0x000fe20000000016 */
[----:B-1----:R-:W-:Y:S01]  /*0960*/  IMAD.WIDE R12, R0, 0x4, R12 ;  /* 0x00000004000c7825 */ /* 0x002fe200078e020c */
[----:B--2---:R-:W-:-:S03]  /*0970*/  FSETP.GEU.AND P6, PT, R31, -R4, PT ;  /* 0x800000041f00720b */ /* 0x004fc60003fce000 */
[----:B------:R-:W-:Y:S01]  /*0980*/  FADD R4, R4, R31 ;  /* 0x0000001f04047221 */ /* 0x000fe20000000000 */
[----:B------:R-:W-:Y:S01]  /*0990*/  FSETP.GEU.AND P0, PT, R20, -R5, PT ;  /* 0x800000051400720b */ /* 0x000fe20003f0e000 */
[----:B------:R-:W-:Y:S01]  /*09a0*/  FADD R5, R5, R20 ;  /* 0x0000001405057221 */ /* 0x000fe20000000000 */
[----:B------:R-:W-:Y:S02]  /*09b0*/  FSETP.GEU.AND P1, PT, R3, -R6, PT ;  /* 0x800000060300720b */ /* 0x000fe40003f2e000 */
[----:B------:R-:W-:Y:S01]  /*09c0*/  SEL R4, R4, RZ, P6 ;  /* 0x000000ff04047207 */ /* 0x000fe20003000000 */
[----:B------:R-:W-:Y:S01]  /*09d0*/  FADD R6, R6, R3 ;  /* 0x0000000306067221 */ /* 0x000fe20000000000 */
[----:B------:R-:W-:Y:S01]  /*09e0*/  FSETP.GEU.AND P2, PT, R2, -R7, PT ;  /* 0x800000070200720b */ /* 0x000fe20003f4e000 */
[----:B------:R-:W-:Y:S01]  /*09f0*/  FADD R7, R7, R2 ;  /* 0x0000000207077221 */ /* 0x000fe20000000000 */
[----:B---3--:R-:W-:Y:S01]  /*0a00*/  FSETP.GEU.AND P3, PT, R27, -R8, PT ;  /* 0x800000081b00720b */ /* 0x008fe20003f6e000 */
[----:B------:R-:W-:Y:S01]  /*0a10*/  FADD R8, R8, R27 ;  /* 0x0000001b08087221 */ /* 0x000fe20000000000 */
[----:B------:R-:W-:Y:S01]  /*0a20*/  FSETP.GEU.AND P4, PT, R26, -R9, PT ;  /* 0x800000091a00720b */ /* 0x000fe20003f8e000 */
[----:B------:R-:W-:Y:S01]  /*0a30*/  FADD R9, R9, R26 ;  /* 0x0000001a09097221 */ /* 0x000fe20000000000 */
[----:B------:R-:W-:Y:S01]  /*0a40*/  FSETP.GEU.AND P5, PT, R25, -R10, PT ;  /* 0x8000000a1900720b */ /* 0x000fe20003fae000 */
[----:B------:R-:W-:Y:S01]  /*0a50*/  FADD R10, R10, R25 ;  /* 0x000000190a0a7221 */ /* 0x000fe20000000000 */
[----:B------:R-:W-:Y:S01]  /*0a60*/  FSETP.GEU.AND P6, PT, R24, -R11, PT ;  /* 0x8000000b1800720b */ /* 0x000fe20003fce000 */
[----:B------:R-:W-:Y:S01]  /*0a70*/  FADD R11, R11, R24 ;  /* 0x000000180b0b7221 */ /* 0x000fe20000000000 */
[----:B------:R-:W-:-:S02]  /*0a80*/  SEL R5, R5, RZ, P0 ;  /* 0x000000ff05057207 */ /* 0x000fc40000000000 */
[----:B------:R-:W-:Y:S02]  /*0a90*/  SEL R6, R6, RZ, P1 ;  /* 0x000000ff06067207 */ /* 0x000fe40000800000 */
[----:B------:R-:W-:Y:S02]  /*0aa0*/  SEL R7, R7, RZ, P2 ;  /* 0x000000ff07077207 */ /* 0x000fe40001000000 */
[----:B------:R-:W-:Y:S02]  /*0ab0*/  SEL R8, R8, RZ, P3 ;  /* 0x000000ff08087207 */ /* 0x000fe40001800000 */
[----:B------:R-:W-:Y:S02]  /*0ac0*/  SEL R9, R9, RZ, P4 ;  /* 0x000000ff09097207 */ /* 0x000fe40002000000 */
[----:B------:R-:W-:Y:S02]  /*0ad0*/  SEL R10, R10, RZ, P5 ;  /* 0x000000ff0a0a7207 */ /* 0x000fe40002800000 */
[----:B------:R-:W-:Y:S01]  /*0ae0*/  SEL R11, R11, RZ, P6 ;  /* 0x000000ff0b0b7207 */ /* 0x000fe20003000000 */
[----:B------:R-:W-:Y:S04]  /*0af0*/  STG.E.128 desc[UR4][R12.64], R4 ;  /* 0x000000040c007986 */ /* 0x000fe8000c101d04 */
[----:B------:R-:W-:Y:S01]  /*0b00*/  STG.E.128 desc[UR4][R12.64+0x800], R8 ;  /* 0x000800080c007986 */ /* 0x000fe2000c101d04 */
[----:B------:R-:W-:Y:S05]  /*0b10*/  EXIT ;  /* 0x000000000000794d */ /* 0x000fea0003800000 */
.L_x_0:
[----:B------:R-:W-:-:S00]  /*0b20*/  BRA `(.L_x_0) ;  /* 0xfffffffc00fc7947 */ /* 0x000fc0000383ffff */
[----:B------:R-:W-:-:S00]  /*0b30*/  NOP ;  /* 0x0000000000007918 */ /* 0x000fc00000000000 */
        /* <DEDUP_REMOVED lines=12> */
.L_x_1:


//--------------------- .nv.global.init           --------------------------
	.section	.nv.global.init,"aw",@progbits
.nv.global.init:
	.type		_$_str,@object
	.size		_$_str,(_$_str_$_2 - _$_str)
_$_str:
        /*0000*/ 	.byte	0x5f, 0x5f, 0x43, 0x55, 0x44, 0x41, 0x5f, 0x46, 0x54, 0x5a, 0x00
	.type		_$_str_$_2,@object
	.size		_$_str_$_2,(.L_1 - _$_str_$_2)
_$_str_$_2:
        /*000b*/ 	.byte	0x5f, 0x5f, 0x43, 0x55, 0x44, 0x41, 0x5f, 0x50, 0x52, 0x45, 0x43, 0x5f, 0x53, 0x51, 0x52, 0x54
        /*001b*/ 	.byte	0x00
.L_1:


//--------------------- .nv.constant0.triton_poi_fused__native_batch_norm_legit_no_training_add_relu_22 --------------------------
	.section	.nv.constant0.triton_poi_fused__native_batch_norm_legit_no_training_add_relu_22,"a",@progbits
	.sectionflags	@""
	.align	4
.nv.constant0.triton_poi_fused__native_batch_norm_legit_no_training_add_relu_22:
	.zero		588
